	.headerflags	@"EF_CUDA_TEXMODE_UNIFIED EF_CUDA_64BIT_ADDRESS EF_CUDA_ACCELERATORS EF_CUDA_SM90 EF_CUDA_VIRTUAL_SM(EF_CUDA_SM90)"
	.elftype	@"ET_EXEC"


//--------------------- .nv.info                  --------------------------
	.section	.nv.info,"",@"SHT_CUDA_INFO"
	.align	4


	//----- nvinfo : EIATTR_REGCOUNT
	.align		4
        /*0000*/ 	.byte	0x04, 0x2f
        /*0002*/ 	.short	(.L_1 - .L_0)
	.align		4
.L_0:
        /*0004*/ 	.word	index@(triton_poi_fused_convolution_3)
        /*0008*/ 	.word	0x0000000c


	//----- nvinfo : EIATTR_MIN_STACK_SIZE
	.align		4
.L_1:
        /*000c*/ 	.byte	0x04, 0x12
        /*000e*/ 	.short	(.L_3 - .L_2)
	.align		4
.L_2:
        /*0010*/ 	.word	index@(triton_poi_fused_convolution_3)
        /*0014*/ 	.word	0x00000000


	//----- nvinfo : EIATTR_FRAME_SIZE
	.align		4
.L_3:
        /*0018*/ 	.byte	0x04, 0x11
        /*001a*/ 	.short	(.L_5 - .L_4)
	.align		4
.L_4:
        /*001c*/ 	.word	index@(triton_poi_fused_convolution_3)
        /*0020*/ 	.word	0x00000000


	//----- nvinfo : EIATTR_MIN_STACK_SIZE
	.align		4
.L_5:
        /*0024*/ 	.byte	0x04, 0x12
        /*0026*/ 	.short	(.L_7 - .L_6)
	.align		4
.L_6:
        /*0028*/ 	.word	index@(triton_poi_fused_convolution_3)
        /*002c*/ 	.word	0x00000000
.L_7:


//--------------------- .nv.info.triton_poi_fused_convolution_3 --------------------------
	.section	.nv.info.triton_poi_fused_convolution_3,"",@"SHT_CUDA_INFO"
	.sectionflags	@""
	.align	4


	//----- nvinfo : EIATTR_CUDA_API_VERSION
	.align		4
        /*0000*/ 	.byte	0x04, 0x37
        /*0002*/ 	.short	(.L_9 - .L_8)
.L_8:
        /*0004*/ 	.word	0x0000007c


	//----- nvinfo : EIATTR_KPARAM_INFO
	.align		4
.L_9:
        /*0008*/ 	.byte	0x04, 0x17
        /*000a*/ 	.short	(.L_11 - .L_10)
.L_10:
        /*000c*/ 	.word	0x00000000
        /*0010*/ 	.short	0x0002
        /*0012*/ 	.short	0x0010
        /*0014*/ 	.byte	0x00, 0xf0, 0x11, 0x00


	//----- nvinfo : EIATTR_KPARAM_INFO
	.align		4
.L_11:
        /*0018*/ 	.byte	0x04, 0x17
        /*001a*/ 	.short	(.L_13 - .L_12)
.L_12:
        /*001c*/ 	.word	0x00000000
        /*0020*/ 	.short	0x0001
        /*0022*/ 	.short	0x0008
        /*0024*/ 	.byte	0x00, 0xf4, 0x21, 0x00


	//----- nvinfo : EIATTR_KPARAM_INFO
	.align		4
.L_13:
        /*0028*/ 	.byte	0x04, 0x17
        /*002a*/ 	.short	(.L_15 - .L_14)
.L_14:
        /*002c*/ 	.word	0x00000000
        /*0030*/ 	.short	0x0000
        /*0032*/ 	.short	0x0000
        /*0034*/ 	.byte	0x00, 0xf4, 0x21, 0x00


	//----- nvinfo : EIATTR_SPARSE_MMA_MASK
	.align		4
.L_15:
        /*0038*/ 	.byte	0x03, 0x50
        /*003a*/ 	.short	0x0000


	//----- nvinfo : EIATTR_MAXREG_COUNT
	.align		4
        /*003c*/ 	.byte	0x03, 0x1b
        /*003e*/ 	.short	0x00ff


	//----- nvinfo : EIATTR_EXIT_INSTR_OFFSETS
	.align		4
        /*0040*/ 	.byte	0x04, 0x1c
        /*0042*/ 	.short	(.L_17 - .L_16)


	//   ....[0]....
.L_16:
        /*0044*/ 	.word	0x00000180


	//   ....[1]....
        /*0048*/ 	.word	0x000001a0


	//----- nvinfo : EIATTR_REQNTID
	.align		4
.L_17:
        /*004c*/ 	.byte	0x04, 0x10
        /*004e*/ 	.short	(.L_19 - .L_18)
.L_18:
        /*0050*/ 	.word	0x00000080
        /*0054*/ 	.word	0x00000001
        /*0058*/ 	.word	0x00000001


	//----- nvinfo : EIATTR_CBANK_PARAM_SIZE
	.align		4
.L_19:
        /*005c*/ 	.byte	0x03, 0x19
        /*005e*/ 	.short	0x0014


	//----- nvinfo : EIATTR_PARAM_CBANK
	.align		4
        /*0060*/ 	.byte	0x04, 0x0a
        /*0062*/ 	.short	(.L_21 - .L_20)
	.align		4
.L_20:
        /*0064*/ 	.word	index@(.nv.constant0.triton_poi_fused_convolution_3)
        /*0068*/ 	.short	0x0210
        /*006a*/ 	.short	0x0014


	//----- nvinfo : EIATTR_SW_WAR
	.align		4
.L_21:
        /*006c*/ 	.byte	0x04, 0x36
        /*006e*/ 	.short	(.L_23 - .L_22)
.L_22:
        /*0070*/ 	.word	0x00000008
.L_23:


//--------------------- .nv.callgraph             --------------------------
	.section	.nv.callgraph,"",@"SHT_CUDA_CALLGRAPH"
	.align	4
	.sectionentsize	8
	.align		4
        /*0000*/ 	.word	0x00000000
	.align		4
        /*0004*/ 	.word	0xffffffff
	.align		4
        /*0008*/ 	.word	0x00000000
	.align		4
        /*000c*/ 	.word	0xfffffffe
	.align		4
        /*0010*/ 	.word	0x00000000
	.align		4
        /*0014*/ 	.word	0xfffffffd
	.align		4
        /*0018*/ 	.word	0x00000000
	.align		4
        /*001c*/ 	.word	0xfffffffc


//--------------------- .text.triton_poi_fused_convolution_3 --------------------------
	.section	.text.triton_poi_fused_convolution_3,"ax",@progbits
	.align	128
        .global         triton_poi_fused_convolution_3
        .type           triton_poi_fused_convolution_3,@function
        .size           triton_poi_fused_convolution_3,(.L_x_1 - triton_poi_fused_convolution_3)
        .other          triton_poi_fused_convolution_3,@"STO_CUDA_ENTRY STV_DEFAULT"
triton_poi_fused_convolution_3:
.text.triton_poi_fused_convolution_3:
[----:B------:R-:W0:Y:S02]  /*0000*/  LDC R1, c[0x0][0x28] ;  /* 0x00000a00ff017b82 */ /* 0x000e240000000800 */
[----:B------:R-:W1:Y:S01]  /*0010*/  S2R R0, SR_TID.X ;  /* 0x0000000000007919 */ /* 0x000e620000002100 */
[----:B------:R-:W2:Y:S01]  /*0020*/  LDC.64 R4, c[0x0][0x218] ;  /* 0x00008600ff047b82 */ /* 0x000ea20000000a00 */
[----:B------:R-:W-:Y:S01]  /*0030*/  ULDC.64 UR4, c[0x0][0x208] ;  /* 0x0000820000047ab9 */ /* 0x000fe20000000a00 */
[----:B------:R-:W3:Y:S01]  /*0040*/  S2R R7, SR_CTAID.X ;  /* 0x0000000000077919 */ /* 0x000ee20000002500 */
[----:B-1----:R-:W-:Y:S02]  /*0050*/  LOP3.LUT R0, R0, 0x7f, RZ, 0xc0, !PT ;  /* 0x0000007f00007812 */ /* 0x002fe400078ec0ff */
[----:B---3--:R-:W-:-:S03]  /*0060*/  SHF.R.S32.HI R2, RZ, 0x18, R7 ;  /* 0x00000018ff027819 */ /* 0x008fc60000011407 */
[----:B------:R-:W-:Y:S01]  /*0070*/  IMAD R7, R7, 0x80, R0 ;  /* 0x0000008007077824 */ /* 0x000fe200078e0200 */
[----:B------:R-:W-:Y:S02]  /*0080*/  SGXT R0, R2, 0x1 ;  /* 0x000000010200781a */ /* 0x000fe40000000200 */
[----:B------:R-:W1:Y:S02]  /*0090*/  LDC.64 R2, c[0x0][0x210] ;  /* 0x00008400ff027b82 */ /* 0x000e640000000a00 */
[----:B------:R-:W-:Y:S02]  /*00a0*/  ISETP.GE.AND P0, PT, R7, 0x440, PT ;  /* 0x000004400700780c */ /* 0x000fe40003f06270 */
[----:B------:R-:W-:-:S04]  /*00b0*/  LEA.HI R0, R0, R7, RZ, 0x4 ;  /* 0x0000000700007211 */ /* 0x000fc800078f20ff */
[----:B------:R-:W-:-:S05]  /*00c0*/  SHF.R.S32.HI R0, RZ, 0x4, R0 ;  /* 0x00000004ff007819 */ /* 0x000fca0000011400 */
[----:B------:R-:W-:-:S05]  /*00d0*/  IMAD.HI R6, R0, 0x78787879, RZ ;  /* 0x7878787900067827 */ /* 0x000fca00078e02ff */
[----:B------:R-:W-:-:S04]  /*00e0*/  SHF.R.U32.HI R9, RZ, 0x1f, R6 ;  /* 0x0000001fff097819 */ /* 0x000fc80000011606 */
[----:B------:R-:W-:Y:S01]  /*00f0*/  LEA.HI.SX32 R9, R6, R9, 0x1d ;  /* 0x0000000906097211 */ /* 0x000fe200078feaff */
[----:B-1----:R-:W-:-:S04]  /*0100*/  IMAD.WIDE R2, R7, 0x4, R2 ;  /* 0x0000000407027825 */ /* 0x002fc800078e0202 */
[----:B------:R-:W-:Y:S02]  /*0110*/  IMAD R9, R9, -0x11, R0 ;  /* 0xffffffef09097824 */ /* 0x000fe400078e0200 */
[----:B------:R-:W-:Y:S02]  /*0120*/  IMAD.MOV.U32 R0, RZ, RZ, RZ ;  /* 0x000000ffff007224 */ /* 0x000fe400078e00ff */
[----:B------:R-:W-:Y:S02]  /*0130*/  IMAD.MOV.U32 R7, RZ, RZ, RZ ;  /* 0x000000ffff077224 */ /* 0x000fe400078e00ff */
[----:B--2---:R-:W-:Y:S02]  /*0140*/  IMAD.WIDE R4, R9, 0x4, R4 ;  /* 0x0000000409047825 */ /* 0x004fe400078e0204 */
[----:B------:R-:W2:Y:S04]  /*0150*/  @!P0 LDG.E R0, desc[UR4][R2.64] ;  /* 0x0000000402008981 */ /* 0x000ea8000c1e1900 */
[----:B------:R-:W2:Y:S02]  /*0160*/  @!P0 LDG.E.EL R7, desc[UR4][R4.64] ;  /* 0x0000000404078981 */ /* 0x000ea4000c2e1900 */
[----:B--2---:R-:W-:Y:S01]  /*0170*/  FADD R7, R7, R0 ;  /* 0x0000000007077221 */ /* 0x004fe20000000000 */
[----:B------:R-:W-:Y:S06]  /*0180*/  @P0 EXIT ;  /* 0x000000000000094d */ /* 0x000fec0003800000 */
[----:B------:R-:W-:Y:S01]  /*0190*/  STG.E desc[UR4][R2.64], R7 ;  /* 0x0000000702007986 */ /* 0x000fe2000c101904 */
[----:B------:R-:W-:Y:S05]  /*01a0*/  EXIT ;  /* 0x000000000000794d */ /* 0x000fea0003800000 */
.L_x_0:
[----:B------:R-:W-:-:S00]  /*01b0*/  BRA `(.L_x_0) ;  /* 0xfffffffc00fc7947 */ /* 0x000fc0000383ffff */
[----:B------:R-:W-:-:S00]  /*01c0*/  NOP ;  /* 0x0000000000007918 */ /* 0x000fc00000000000 */
        /* <DEDUP_REMOVED lines=11> */
.L_x_1:


//--------------------- .nv.constant0.triton_poi_fused_convolution_3 --------------------------
	.section	.nv.constant0.triton_poi_fused_convolution_3,"a",@progbits
	.sectionflags	@""
	.align	4
.nv.constant0.triton_poi_fused_convolution_3:
	.zero		548
